//
// Generated by NVIDIA NVVM Compiler
//
// Compiler Build ID: CL-36424714
// Cuda compilation tools, release 13.0, V13.0.88
// Based on NVVM 20.0.0
//

.version 9.0
.target sm_100
.address_size 64

	// .globl	_Z19matrixMultiplyNaivePfS_S_i
// _ZZ19matrixMultiplyTiledPfS_S_iE4ds_A has been demoted
// _ZZ19matrixMultiplyTiledPfS_S_iE4ds_B has been demoted

.visible .entry _Z19matrixMultiplyNaivePfS_S_i(
	.param .u64 .ptr .align 1 _Z19matrixMultiplyNaivePfS_S_i_param_0,
	.param .u64 .ptr .align 1 _Z19matrixMultiplyNaivePfS_S_i_param_1,
	.param .u64 .ptr .align 1 _Z19matrixMultiplyNaivePfS_S_i_param_2,
	.param .u32 _Z19matrixMultiplyNaivePfS_S_i_param_3
)
{
	.reg .pred 	%p<10>;
	.reg .b32 	%r<40>;
	.reg .b32 	%f<67>;
	.reg .b64 	%rd<67>;

	ld.param.u64 	%rd14, [_Z19matrixMultiplyNaivePfS_S_i_param_0];
	ld.param.u64 	%rd15, [_Z19matrixMultiplyNaivePfS_S_i_param_1];
	ld.param.u32 	%r18, [_Z19matrixMultiplyNaivePfS_S_i_param_3];
	cvta.to.global.u64 	%rd1, %rd15;
	cvta.to.global.u64 	%rd2, %rd14;
	mov.u32 	%r19, %ctaid.y;
	mov.u32 	%r20, %ntid.y;
	mov.u32 	%r21, %tid.y;
	mad.lo.s32 	%r1, %r19, %r20, %r21;
	mov.u32 	%r22, %ctaid.x;
	mov.u32 	%r23, %ntid.x;
	mov.u32 	%r24, %tid.x;
	mad.lo.s32 	%r2, %r22, %r23, %r24;
	max.s32 	%r25, %r1, %r2;
	setp.ge.s32 	%p1, %r25, %r18;
	@%p1 bra 	$L__BB0_13;
	mul.lo.s32 	%r3, %r18, %r1;
	and.b32  	%r4, %r18, 7;
	setp.lt.u32 	%p2, %r18, 8;
	mov.f32 	%f66, 0f00000000;
	mov.b32 	%r38, 0;
	@%p2 bra 	$L__BB0_4;
	and.b32  	%r38, %r18, 2147483640;
	neg.s32 	%r36, %r38;
	mul.wide.s32 	%rd16, %r18, 4;
	add.s64 	%rd3, %rd1, %rd16;
	shl.b32 	%r7, %r18, 3;
	mul.wide.s32 	%rd17, %r18, 8;
	add.s64 	%rd4, %rd1, %rd17;
	mul.wide.s32 	%rd18, %r18, 12;
	add.s64 	%rd5, %rd1, %rd18;
	mul.wide.s32 	%rd19, %r18, 16;
	add.s64 	%rd6, %rd1, %rd19;
	mul.wide.s32 	%rd20, %r18, 20;
	add.s64 	%rd7, %rd1, %rd20;
	mul.wide.s32 	%rd21, %r18, 24;
	add.s64 	%rd8, %rd1, %rd21;
	mul.wide.s32 	%rd22, %r18, 28;
	add.s64 	%rd9, %rd1, %rd22;
	mul.wide.u32 	%rd23, %r3, 4;
	add.s64 	%rd24, %rd23, %rd2;
	add.s64 	%rd66, %rd24, 16;
	mov.f32 	%f66, 0f00000000;
	mov.u32 	%r35, %r2;
$L__BB0_3:
	.pragma "nounroll";
	mul.wide.s32 	%rd25, %r35, 4;
	add.s64 	%rd26, %rd3, %rd25;
	add.s64 	%rd27, %rd4, %rd25;
	add.s64 	%rd28, %rd5, %rd25;
	add.s64 	%rd29, %rd6, %rd25;
	add.s64 	%rd30, %rd7, %rd25;
	add.s64 	%rd31, %rd8, %rd25;
	add.s64 	%rd32, %rd9, %rd25;
	add.s64 	%rd33, %rd1, %rd25;
	ld.global.f32 	%f16, [%rd66+-16];
	ld.global.f32 	%f17, [%rd33];
	fma.rn.f32 	%f18, %f16, %f17, %f66;
	ld.global.f32 	%f19, [%rd66+-12];
	ld.global.f32 	%f20, [%rd26];
	fma.rn.f32 	%f21, %f19, %f20, %f18;
	ld.global.f32 	%f22, [%rd66+-8];
	ld.global.f32 	%f23, [%rd27];
	fma.rn.f32 	%f24, %f22, %f23, %f21;
	ld.global.f32 	%f25, [%rd66+-4];
	ld.global.f32 	%f26, [%rd28];
	fma.rn.f32 	%f27, %f25, %f26, %f24;
	ld.global.f32 	%f28, [%rd66];
	ld.global.f32 	%f29, [%rd29];
	fma.rn.f32 	%f30, %f28, %f29, %f27;
	ld.global.f32 	%f31, [%rd66+4];
	ld.global.f32 	%f32, [%rd30];
	fma.rn.f32 	%f33, %f31, %f32, %f30;
	ld.global.f32 	%f34, [%rd66+8];
	ld.global.f32 	%f35, [%rd31];
	fma.rn.f32 	%f36, %f34, %f35, %f33;
	ld.global.f32 	%f37, [%rd66+12];
	ld.global.f32 	%f38, [%rd32];
	fma.rn.f32 	%f66, %f37, %f38, %f36;
	add.s32 	%r36, %r36, 8;
	add.s32 	%r35, %r35, %r7;
	add.s64 	%rd66, %rd66, 32;
	setp.ne.s32 	%p3, %r36, 0;
	@%p3 bra 	$L__BB0_3;
$L__BB0_4:
	setp.eq.s32 	%p4, %r4, 0;
	@%p4 bra 	$L__BB0_12;
	and.b32  	%r13, %r18, 3;
	setp.lt.u32 	%p5, %r4, 4;
	@%p5 bra 	$L__BB0_7;
	add.s32 	%r27, %r38, %r3;
	mul.wide.u32 	%rd34, %r27, 4;
	add.s64 	%rd35, %rd2, %rd34;
	ld.global.f32 	%f40, [%rd35];
	mad.lo.s32 	%r28, %r38, %r18, %r2;
	mul.wide.s32 	%rd36, %r28, 4;
	add.s64 	%rd37, %rd1, %rd36;
	ld.global.f32 	%f41, [%rd37];
	fma.rn.f32 	%f42, %f40, %f41, %f66;
	cvt.u64.u32 	%rd38, %r3;
	cvt.u64.u32 	%rd39, %r38;
	add.s64 	%rd40, %rd39, %rd38;
	shl.b64 	%rd41, %rd40, 2;
	add.s64 	%rd42, %rd2, %rd41;
	ld.global.f32 	%f43, [%rd42+4];
	mul.wide.s32 	%rd43, %r18, 4;
	add.s64 	%rd44, %rd37, %rd43;
	ld.global.f32 	%f44, [%rd44];
	fma.rn.f32 	%f45, %f43, %f44, %f42;
	ld.global.f32 	%f46, [%rd42+8];
	add.s64 	%rd45, %rd44, %rd43;
	ld.global.f32 	%f47, [%rd45];
	fma.rn.f32 	%f48, %f46, %f47, %f45;
	ld.global.f32 	%f49, [%rd42+12];
	add.s64 	%rd46, %rd45, %rd43;
	ld.global.f32 	%f50, [%rd46];
	fma.rn.f32 	%f66, %f49, %f50, %f48;
	add.s32 	%r38, %r38, 4;
$L__BB0_7:
	setp.eq.s32 	%p6, %r13, 0;
	@%p6 bra 	$L__BB0_12;
	setp.eq.s32 	%p7, %r13, 1;
	@%p7 bra 	$L__BB0_10;
	add.s32 	%r29, %r38, %r3;
	mul.wide.u32 	%rd47, %r29, 4;
	add.s64 	%rd48, %rd2, %rd47;
	ld.global.f32 	%f52, [%rd48];
	mad.lo.s32 	%r30, %r38, %r18, %r2;
	mul.wide.s32 	%rd49, %r30, 4;
	add.s64 	%rd50, %rd1, %rd49;
	ld.global.f32 	%f53, [%rd50];
	fma.rn.f32 	%f54, %f52, %f53, %f66;
	cvt.u64.u32 	%rd51, %r3;
	cvt.u64.u32 	%rd52, %r38;
	add.s64 	%rd53, %rd52, %rd51;
	shl.b64 	%rd54, %rd53, 2;
	add.s64 	%rd55, %rd2, %rd54;
	ld.global.f32 	%f55, [%rd55+4];
	mul.wide.s32 	%rd56, %r18, 4;
	add.s64 	%rd57, %rd50, %rd56;
	ld.global.f32 	%f56, [%rd57];
	fma.rn.f32 	%f66, %f55, %f56, %f54;
	add.s32 	%r38, %r38, 2;
$L__BB0_10:
	and.b32  	%r31, %r18, 1;
	setp.eq.b32 	%p8, %r31, 1;
	not.pred 	%p9, %p8;
	@%p9 bra 	$L__BB0_12;
	add.s32 	%r32, %r38, %r3;
	mul.wide.u32 	%rd58, %r32, 4;
	add.s64 	%rd59, %rd2, %rd58;
	ld.global.f32 	%f57, [%rd59];
	mad.lo.s32 	%r33, %r38, %r18, %r2;
	mul.wide.s32 	%rd60, %r33, 4;
	add.s64 	%rd61, %rd1, %rd60;
	ld.global.f32 	%f58, [%rd61];
	fma.rn.f32 	%f66, %f57, %f58, %f66;
$L__BB0_12:
	ld.param.u64 	%rd65, [_Z19matrixMultiplyNaivePfS_S_i_param_2];
	add.s32 	%r34, %r3, %r2;
	cvta.to.global.u64 	%rd62, %rd65;
	mul.wide.s32 	%rd63, %r34, 4;
	add.s64 	%rd64, %rd62, %rd63;
	st.global.f32 	[%rd64], %f66;
$L__BB0_13:
	ret;

}
	// .globl	_Z19matrixMultiplyTiledPfS_S_i
.visible .entry _Z19matrixMultiplyTiledPfS_S_i(
	.param .u64 .ptr .align 1 _Z19matrixMultiplyTiledPfS_S_i_param_0,
	.param .u64 .ptr .align 1 _Z19matrixMultiplyTiledPfS_S_i_param_1,
	.param .u64 .ptr .align 1 _Z19matrixMultiplyTiledPfS_S_i_param_2,
	.param .u32 _Z19matrixMultiplyTiledPfS_S_i_param_3
)
{
	.reg .pred 	%p<10>;
	.reg .b32 	%r<42>;
	.reg .b32 	%f<63>;
	.reg .b64 	%rd<13>;
	// demoted variable
	.shared .align 4 .b8 _ZZ19matrixMultiplyTiledPfS_S_iE4ds_A[1024];
	// demoted variable
	.shared .align 4 .b8 _ZZ19matrixMultiplyTiledPfS_S_iE4ds_B[1024];
	ld.param.u64 	%rd4, [_Z19matrixMultiplyTiledPfS_S_i_param_0];
	ld.param.u64 	%rd5, [_Z19matrixMultiplyTiledPfS_S_i_param_1];
	ld.param.u64 	%rd6, [_Z19matrixMultiplyTiledPfS_S_i_param_2];
	ld.param.u32 	%r24, [_Z19matrixMultiplyTiledPfS_S_i_param_3];
	mov.u32 	%r25, %ctaid.x;
	mov.u32 	%r26, %ctaid.y;
	mov.u32 	%r37, %tid.x;
	mov.u32 	%r39, %tid.y;
	shl.b32 	%r27, %r26, 4;
	add.s32 	%r3, %r27, %r39;
	shl.b32 	%r4, %r25, 4;
	add.s32 	%r5, %r4, %r37;
	setp.lt.s32 	%p1, %r24, 1;
	mov.f32 	%f62, 0f00000000;
	@%p1 bra 	$L__BB1_7;
	add.s32 	%r28, %r24, 15;
	shr.u32 	%r29, %r28, 4;
	shl.b32 	%r30, %r39, 6;
	mov.u32 	%r31, _ZZ19matrixMultiplyTiledPfS_S_iE4ds_A;
	add.s32 	%r6, %r31, %r30;
	shl.b32 	%r32, %r37, 2;
	add.s32 	%r7, %r6, %r32;
	mov.u32 	%r33, _ZZ19matrixMultiplyTiledPfS_S_iE4ds_B;
	add.s32 	%r9, %r33, %r32;
	add.s32 	%r8, %r9, %r30;
	neg.s32 	%r41, %r29;
	mad.lo.s32 	%r34, %r39, %r24, %r37;
	add.s32 	%r40, %r34, %r4;
	shl.b32 	%r12, %r24, 4;
	mad.lo.s32 	%r38, %r24, %r3, %r37;
	cvta.to.global.u64 	%rd1, %rd4;
	cvta.to.global.u64 	%rd2, %rd5;
	mov.f32 	%f62, 0f00000000;
$L__BB1_2:
	setp.ge.u32 	%p2, %r3, %r24;
	mul.wide.s32 	%rd7, %r38, 4;
	add.s64 	%rd3, %rd1, %rd7;
	setp.ge.s32 	%p3, %r37, %r24;
	mov.f32 	%f60, 0f00000000;
	or.pred  	%p4, %p2, %p3;
	@%p4 bra 	$L__BB1_4;
	ld.global.f32 	%f60, [%rd3];
$L__BB1_4:
	setp.ge.u32 	%p5, %r5, %r24;
	st.shared.f32 	[%r7], %f60;
	setp.ge.s32 	%p6, %r39, %r24;
	mov.f32 	%f61, 0f00000000;
	or.pred  	%p7, %p5, %p6;
	@%p7 bra 	$L__BB1_6;
	mul.wide.u32 	%rd8, %r40, 4;
	add.s64 	%rd9, %rd2, %rd8;
	ld.global.f32 	%f61, [%rd9];
$L__BB1_6:
	st.shared.f32 	[%r8], %f61;
	bar.sync 	0;
	ld.shared.f32 	%f12, [%r6];
	ld.shared.f32 	%f13, [%r9];
	fma.rn.f32 	%f14, %f12, %f13, %f62;
	ld.shared.f32 	%f15, [%r6+4];
	ld.shared.f32 	%f16, [%r9+64];
	fma.rn.f32 	%f17, %f15, %f16, %f14;
	ld.shared.f32 	%f18, [%r6+8];
	ld.shared.f32 	%f19, [%r9+128];
	fma.rn.f32 	%f20, %f18, %f19, %f17;
	ld.shared.f32 	%f21, [%r6+12];
	ld.shared.f32 	%f22, [%r9+192];
	fma.rn.f32 	%f23, %f21, %f22, %f20;
	ld.shared.f32 	%f24, [%r6+16];
	ld.shared.f32 	%f25, [%r9+256];
	fma.rn.f32 	%f26, %f24, %f25, %f23;
	ld.shared.f32 	%f27, [%r6+20];
	ld.shared.f32 	%f28, [%r9+320];
	fma.rn.f32 	%f29, %f27, %f28, %f26;
	ld.shared.f32 	%f30, [%r6+24];
	ld.shared.f32 	%f31, [%r9+384];
	fma.rn.f32 	%f32, %f30, %f31, %f29;
	ld.shared.f32 	%f33, [%r6+28];
	ld.shared.f32 	%f34, [%r9+448];
	fma.rn.f32 	%f35, %f33, %f34, %f32;
	ld.shared.f32 	%f36, [%r6+32];
	ld.shared.f32 	%f37, [%r9+512];
	fma.rn.f32 	%f38, %f36, %f37, %f35;
	ld.shared.f32 	%f39, [%r6+36];
	ld.shared.f32 	%f40, [%r9+576];
	fma.rn.f32 	%f41, %f39, %f40, %f38;
	ld.shared.f32 	%f42, [%r6+40];
	ld.shared.f32 	%f43, [%r9+640];
	fma.rn.f32 	%f44, %f42, %f43, %f41;
	ld.shared.f32 	%f45, [%r6+44];
	ld.shared.f32 	%f46, [%r9+704];
	fma.rn.f32 	%f47, %f45, %f46, %f44;
	ld.shared.f32 	%f48, [%r6+48];
	ld.shared.f32 	%f49, [%r9+768];
	fma.rn.f32 	%f50, %f48, %f49, %f47;
	ld.shared.f32 	%f51, [%r6+52];
	ld.shared.f32 	%f52, [%r9+832];
	fma.rn.f32 	%f53, %f51, %f52, %f50;
	ld.shared.f32 	%f54, [%r6+56];
	ld.shared.f32 	%f55, [%r9+896];
	fma.rn.f32 	%f56, %f54, %f55, %f53;
	ld.shared.f32 	%f57, [%r6+60];
	ld.shared.f32 	%f58, [%r9+960];
	fma.rn.f32 	%f62, %f57, %f58, %f56;
	bar.sync 	0;
	add.s32 	%r41, %r41, 1;
	setp.ne.s32 	%p8, %r41, 0;
	add.s32 	%r40, %r40, %r12;
	add.s32 	%r39, %r39, 16;
	add.s32 	%r38, %r38, 16;
	add.s32 	%r37, %r37, 16;
	@%p8 bra 	$L__BB1_2;
$L__BB1_7:
	max.s32 	%r35, %r3, %r5;
	setp.ge.s32 	%p9, %r35, %r24;
	@%p9 bra 	$L__BB1_9;
	mad.lo.s32 	%r36, %r24, %r3, %r5;
	cvta.to.global.u64 	%rd10, %rd6;
	mul.wide.u32 	%rd11, %r36, 4;
	add.s64 	%rd12, %rd10, %rd11;
	st.global.f32 	[%rd12], %f62;
$L__BB1_9:
	ret;

}


// ===== COMPILED SASS (sm_100) =====

	.target	sm_100

	.elftype	@"ET_EXEC"


//--------------------- .note.nv.tkinfo           --------------------------
	.section	.note.nv.tkinfo,"",@"SHT_NOTE"
	.sectionflags	@"SHF_NOTE_NV_TKINFO"
	.tkinfo
        /*0018*/ 	.word	0x00000002
        /*0030*/ 	.string	""
        /*0030*/ 	.string	"ptxas"
        /*0030*/ 	.string	"Cuda compilation tools, release 13.0, V13.0.88"
        /*0030*/ 	.string	"Build cuda_13.0.r13.0/compiler.36424714_0"
        /*0030*/ 	.string	"-arch sm_100 -m 64 "



//--------------------- .note.nv.cuinfo           --------------------------
	.section	.note.nv.cuinfo,"",@"SHT_NOTE"
	.sectionflags	@"SHF_NOTE_NV_CUINFO"
        /*0018*/ 	.short	0x0002
        /*001a*/ 	.short	0x0064
        /*001c*/ 	.short	0x0082
	.zero		2


//--------------------- .nv.info                  --------------------------
	.section	.nv.info,"",@"SHT_CUDA_INFO"
	.align	4


	//----- nvinfo : EIATTR_REGCOUNT
	.align		4
        /*0000*/ 	.byte	0x04, 0x2f
        /*0002*/ 	.short	(.L_1 - .L_0)
	.align		4
.L_0:
        /*0004*/ 	.word	index@(_Z19matrixMultiplyNaivePfS_S_i)
        /*0008*/ 	.word	0x0000001e


	//----- nvinfo : EIATTR_FRAME_SIZE
	.align		4
.L_1:
        /*000c*/ 	.byte	0x04, 0x11
        /*000e*/ 	.short	(.L_3 - .L_2)
	.align		4
.L_2:
        /*0010*/ 	.word	index@(_Z19matrixMultiplyNaivePfS_S_i)
        /*0014*/ 	.word	0x00000000


	//----- nvinfo : EIATTR_REGCOUNT
	.align		4
.L_3:
        /*0018*/ 	.byte	0x04, 0x2f
        /*001a*/ 	.short	(.L_5 - .L_4)
	.align		4
.L_4:
        /*001c*/ 	.word	index@(_Z19matrixMultiplyTiledPfS_S_i)
        /*0020*/ 	.word	0x00000020


	//----- nvinfo : EIATTR_FRAME_SIZE
	.align		4
.L_5:
        /*0024*/ 	.byte	0x04, 0x11
        /*0026*/ 	.short	(.L_7 - .L_6)
	.align		4
.L_6:
        /*0028*/ 	.word	index@(_Z19matrixMultiplyTiledPfS_S_i)
        /*002c*/ 	.word	0x00000000


	//----- nvinfo : EIATTR_MIN_STACK_SIZE
	.align		4
.L_7:
        /*0030*/ 	.byte	0x04, 0x12
        /*0032*/ 	.short	(.L_9 - .L_8)
	.align		4
.L_8:
        /*0034*/ 	.word	index@(_Z19matrixMultiplyTiledPfS_S_i)
        /*0038*/ 	.word	0x00000000


	//----- nvinfo : EIATTR_MIN_STACK_SIZE
	.align		4
.L_9:
        /*003c*/ 	.byte	0x04, 0x12
        /*003e*/ 	.short	(.L_11 - .L_10)
	.align		4
.L_10:
        /*0040*/ 	.word	index@(_Z19matrixMultiplyNaivePfS_S_i)
        /*0044*/ 	.word	0x00000000
.L_11:


//--------------------- .nv.compat                --------------------------
	.section	.nv.compat,"",@"SHT_CUDA_COMPAT_INFO"
	.align	4
        /*0000*/ 	.byte	0x02, 0x09, 0x00, 0x00, 0x02, 0x02, 0x01, 0x00, 0x02, 0x05, 0x05, 0x00, 0x03, 0x07, 0x01, 0x01
        /*0010*/ 	.byte	0x02, 0x03, 0x00, 0x00, 0x02, 0x06, 0x01, 0x00, 0x04, 0x0b, 0x08, 0x00, 0x09, 0x00, 0x00, 0x00
        /*0020*/ 	.byte	0x00, 0x00, 0x00, 0x00


//--------------------- .nv.info._Z19matrixMultiplyTiledPfS_S_i --------------------------
	.section	.nv.info._Z19matrixMultiplyTiledPfS_S_i,"",@"SHT_CUDA_INFO"
	.sectionflags	@""
	.align	4


	//----- nvinfo : EIATTR_CUDA_API_VERSION
	.align		4
        /*0000*/ 	.byte	0x04, 0x37
        /*0002*/ 	.short	(.L_13 - .L_12)
.L_12:
        /*0004*/ 	.word	0x00000082


	//----- nvinfo : EIATTR_KPARAM_INFO
	.align		4
.L_13:
        /*0008*/ 	.byte	0x04, 0x17
        /*000a*/ 	.short	(.L_15 - .L_14)
.L_14:
        /*000c*/ 	.word	0x00000000
        /*0010*/ 	.short	0x0003
        /*0012*/ 	.short	0x0018
        /*0014*/ 	.byte	0x00, 0xf0, 0x11, 0x00


	//----- nvinfo : EIATTR_KPARAM_INFO
	.align		4
.L_15:
        /*0018*/ 	.byte	0x04, 0x17
        /*001a*/ 	.short	(.L_17 - .L_16)
.L_16:
        /*001c*/ 	.word	0x00000000
        /*0020*/ 	.short	0x0002
        /*0022*/ 	.short	0x0010
        /*0024*/ 	.byte	0x00, 0xf5, 0x21, 0x00


	//----- nvinfo : EIATTR_KPARAM_INFO
	.align		4
.L_17:
        /*0028*/ 	.byte	0x04, 0x17
        /*002a*/ 	.short	(.L_19 - .L_18)
.L_18:
        /*002c*/ 	.word	0x00000000
        /*0030*/ 	.short	0x0001
        /*0032*/ 	.short	0x0008
        /*0034*/ 	.byte	0x00, 0xf5, 0x21, 0x00


	//----- nvinfo : EIATTR_KPARAM_INFO
	.align		4
.L_19:
        /*0038*/ 	.byte	0x04, 0x17
        /*003a*/ 	.short	(.L_21 - .L_20)
.L_20:
        /*003c*/ 	.word	0x00000000
        /*0040*/ 	.short	0x0000
        /*0042*/ 	.short	0x0000
        /*0044*/ 	.byte	0x00, 0xf5, 0x21, 0x00


	//----- nvinfo : EIATTR_SPARSE_MMA_MASK
	.align		4
.L_21:
        /*0048*/ 	.byte	0x03, 0x50
        /*004a*/ 	.short	0x0000


	//----- nvinfo : EIATTR_MAXREG_COUNT
	.align		4
        /*004c*/ 	.byte	0x03, 0x1b
        /*004e*/ 	.short	0x00ff


	//----- nvinfo : EIATTR_NUM_BARRIERS
	.align		4
        /*0050*/ 	.byte	0x02, 0x4c
        /*0052*/ 	.byte	0x01
	.zero		1


	//----- nvinfo : EIATTR_MERCURY_ISA_VERSION
	.align		4
        /*0054*/ 	.byte	0x03, 0x5f
        /*0056*/ 	.short	0x0101


	//----- nvinfo : EIATTR_VRC_CTA_INIT_COUNT
	.align		4
        /*0058*/ 	.byte	0x02, 0x4a
	.zero		1
	.zero		1


	//----- nvinfo : EIATTR_EXIT_INSTR_OFFSETS
	.align		4
        /*005c*/ 	.byte	0x04, 0x1c
        /*005e*/ 	.short	(.L_23 - .L_22)


	//   ....[0]....
.L_22:
        /*0060*/ 	.word	0x000005c0


	//   ....[1]....
        /*0064*/ 	.word	0x00000610


	//----- nvinfo : EIATTR_CBANK_PARAM_SIZE
	.align		4
.L_23:
        /*0068*/ 	.byte	0x03, 0x19
        /*006a*/ 	.short	0x001c


	//----- nvinfo : EIATTR_PARAM_CBANK
	.align		4
        /*006c*/ 	.byte	0x04, 0x0a
        /*006e*/ 	.short	(.L_25 - .L_24)
	.align		4
.L_24:
        /*0070*/ 	.word	index@(.nv.constant0._Z19matrixMultiplyTiledPfS_S_i)
        /*0074*/ 	.short	0x0380
        /*0076*/ 	.short	0x001c


	//----- nvinfo : EIATTR_SW_WAR
	.align		4
.L_25:
        /*0078*/ 	.byte	0x04, 0x36
        /*007a*/ 	.short	(.L_27 - .L_26)
.L_26:
        /*007c*/ 	.word	0x00000008
.L_27:


//--------------------- .nv.info._Z19matrixMultiplyNaivePfS_S_i --------------------------
	.section	.nv.info._Z19matrixMultiplyNaivePfS_S_i,"",@"SHT_CUDA_INFO"
	.sectionflags	@""
	.align	4


	//----- nvinfo : EIATTR_CUDA_API_VERSION
	.align		4
        /*0000*/ 	.byte	0x04, 0x37
        /*0002*/ 	.short	(.L_29 - .L_28)
.L_28:
        /*0004*/ 	.word	0x00000082


	//----- nvinfo : EIATTR_KPARAM_INFO
	.align		4
.L_29:
        /*0008*/ 	.byte	0x04, 0x17
        /*000a*/ 	.short	(.L_31 - .L_30)
.L_30:
        /*000c*/ 	.word	0x00000000
        /*0010*/ 	.short	0x0003
        /*0012*/ 	.short	0x0018
        /*0014*/ 	.byte	0x00, 0xf0, 0x11, 0x00


	//----- nvinfo : EIATTR_KPARAM_INFO
	.align		4
.L_31:
        /*0018*/ 	.byte	0x04, 0x17
        /*001a*/ 	.short	(.L_33 - .L_32)
.L_32:
        /*001c*/ 	.word	0x00000000
        /*0020*/ 	.short	0x0002
        /*0022*/ 	.short	0x0010
        /*0024*/ 	.byte	0x00, 0xf5, 0x21, 0x00


	//----- nvinfo : EIATTR_KPARAM_INFO
	.align		4
.L_33:
        /*0028*/ 	.byte	0x04, 0x17
        /*002a*/ 	.short	(.L_35 - .L_34)
.L_34:
        /*002c*/ 	.word	0x00000000
        /*0030*/ 	.short	0x0001
        /*0032*/ 	.short	0x0008
        /*0034*/ 	.byte	0x00, 0xf5, 0x21, 0x00


	//----- nvinfo : EIATTR_KPARAM_INFO
	.align		4
.L_35:
        /*0038*/ 	.byte	0x04, 0x17
        /*003a*/ 	.short	(.L_37 - .L_36)
.L_36:
        /*003c*/ 	.word	0x00000000
        /*0040*/ 	.short	0x0000
        /*0042*/ 	.short	0x0000
        /*0044*/ 	.byte	0x00, 0xf5, 0x21, 0x00


	//----- nvinfo : EIATTR_SPARSE_MMA_MASK
	.align		4
.L_37:
        /*0048*/ 	.byte	0x03, 0x50
        /*004a*/ 	.short	0x0000


	//----- nvinfo : EIATTR_MAXREG_COUNT
	.align		4
        /*004c*/ 	.byte	0x03, 0x1b
        /*004e*/ 	.short	0x00ff


	//----- nvinfo : EIATTR_MERCURY_ISA_VERSION
	.align		4
        /*0050*/ 	.byte	0x03, 0x5f
        /*0052*/ 	.short	0x0101


	//----- nvinfo : EIATTR_VRC_CTA_INIT_COUNT
	.align		4
        /*0054*/ 	.byte	0x02, 0x4a
	.zero		1
	.zero		1


	//----- nvinfo : EIATTR_EXIT_INSTR_OFFSETS
	.align		4
        /*0058*/ 	.byte	0x04, 0x1c
        /*005a*/ 	.short	(.L_39 - .L_38)


	//   ....[0]....
.L_38:
        /*005c*/ 	.word	0x000000c0


	//   ....[1]....
        /*0060*/ 	.word	0x00000a90


	//----- nvinfo : EIATTR_CBANK_PARAM_SIZE
	.align		4
.L_39:
        /*0064*/ 	.byte	0x03, 0x19
        /*0066*/ 	.short	0x001c


	//----- nvinfo : EIATTR_PARAM_CBANK
	.align		4
        /*0068*/ 	.byte	0x04, 0x0a
        /*006a*/ 	.short	(.L_41 - .L_40)
	.align		4
.L_40:
        /*006c*/ 	.word	index@(.nv.constant0._Z19matrixMultiplyNaivePfS_S_i)
        /*0070*/ 	.short	0x0380
        /*0072*/ 	.short	0x001c


	//----- nvinfo : EIATTR_SW_WAR
	.align		4
.L_41:
        /*0074*/ 	.byte	0x04, 0x36
        /*0076*/ 	.short	(.L_43 - .L_42)
.L_42:
        /*0078*/ 	.word	0x00000008
.L_43:


//--------------------- .nv.callgraph             --------------------------
	.section	.nv.callgraph,"",@"SHT_CUDA_CALLGRAPH"
	.align	4
	.sectionentsize	8
	.align		4
        /*0000*/ 	.word	0x00000000
	.align		4
        /*0004*/ 	.word	0xffffffff
	.align		4
        /*0008*/ 	.word	0x00000000
	.align		4
        /*000c*/ 	.word	0xfffffffe
	.align		4
        /*0010*/ 	.word	0x00000000
	.align		4
        /*0014*/ 	.word	0xfffffffd
	.align		4
        /*0018*/ 	.word	0x00000000
	.align		4
        /*001c*/ 	.word	0xfffffffc


//--------------------- .text._Z19matrixMultiplyTiledPfS_S_i --------------------------
	.section	.text._Z19matrixMultiplyTiledPfS_S_i,"ax",@progbits
	.align	128
        .global         _Z19matrixMultiplyTiledPfS_S_i
        .type           _Z19matrixMultiplyTiledPfS_S_i,@function
        .size           _Z19matrixMultiplyTiledPfS_S_i,(.L_x_8 - _Z19matrixMultiplyTiledPfS_S_i)
        .other          _Z19matrixMultiplyTiledPfS_S_i,@"STO_CUDA_ENTRY STV_DEFAULT"
_Z19matrixMultiplyTiledPfS_S_i:
.text._Z19matrixMultiplyTiledPfS_S_i:
[----:B------:R-:W-:Y:S01]  /*0000*/  LDC R1, c[0x0][0x37c] ;  /* 0x0000df00ff017b82 */ /* 0x000fe20000000800 */
[----:B------:R-:W0:Y:S01]  /*0010*/  LDCU UR4, c[0x0][0x398] ;  /* 0x00007300ff0477ac */ /* 0x000e220008000800 */
[----:B------:R-:W1:Y:S01]  /*0020*/  S2R R5, SR_CTAID.Y ;  /* 0x0000000000057919 */ /* 0x000e620000002600 */
[----:B------:R-:W-:Y:S01]  /*0030*/  HFMA2 R25, -RZ, RZ, 0, 0 ;  /* 0x00000000ff197431 */ /* 0x000fe200000001ff */
[----:B------:R-:W2:Y:S01]  /*0040*/  LDCU.64 UR8, c[0x0][0x358] ;  /* 0x00006b00ff0877ac */ /* 0x000ea20008000a00 */
[----:B------:R-:W1:Y:S01]  /*0050*/  S2R R2, SR_TID.Y ;  /* 0x0000000000027919 */ /* 0x000e620000002200 */
[----:B------:R-:W3:Y:S01]  /*0060*/  S2R R10, SR_CTAID.X ;  /* 0x00000000000a7919 */ /* 0x000ee20000002500 */
[----:B------:R-:W3:Y:S01]  /*0070*/  S2R R3, SR_TID.X ;  /* 0x0000000000037919 */ /* 0x000ee20000002100 */
[----:B0-----:R-:W-:-:S04]  /*0080*/  MOV R6, UR4 ;  /* 0x0000000400067c02 */ /* 0x001fc80008000f00 */
[----:B------:R-:W-:Y:S02]  /*0090*/  ISETP.GE.AND P0, PT, R6, 0x1, PT ;  /* 0x000000010600780c */ /* 0x000fe40003f06270 */
[----:B-1----:R-:W-:Y:S02]  /*00a0*/  LEA R5, R5, R2, 0x4 ;  /* 0x0000000205057211 */ /* 0x002fe400078e20ff */
[----:B---3--:R-:W-:-:S09]  /*00b0*/  LEA R4, R10, R3, 0x4 ;  /* 0x000000030a047211 */ /* 0x008fd200078e20ff */
[----:B--2---:R-:W-:Y:S05]  /*00c0*/  @!P0 BRA `(.L_x_0) ;  /* 0x0000000400348947 */ /* 0x004fea0003800000 */
[----:B------:R-:W0:Y:S01]  /*00d0*/  S2UR UR6, SR_CgaCtaId ;  /* 0x00000000000679c3 */ /* 0x000e220000008800 */
[----:B------:R-:W-:Y:S01]  /*00e0*/  UMOV UR4, 0x400 ;  /* 0x0000040000047882 */ /* 0x000fe20000000000 */
[----:B------:R-:W-:Y:S01]  /*00f0*/  IADD3 R8, PT, PT, R6, 0xf, RZ ;  /* 0x0000000f06087810 */ /* 0x000fe20007ffe0ff */
[----:B------:R-:W-:Y:S01]  /*0100*/  UIADD3 UR5, UPT, UPT, UR4, 0x400, URZ ;  /* 0x0000040004057890 */ /* 0x000fe2000fffe0ff */
[-CC-:B------:R-:W-:Y:S01]  /*0110*/  IMAD R7, R2, R6.reuse, R3.reuse ;  /* 0x0000000602077224 */ /* 0x180fe200078e0203 */
[----:B------:R-:W-:Y:S01]  /*0120*/  MOV R25, RZ ;  /* 0x000000ff00197202 */ /* 0x000fe20000000f00 */
[----:B------:R-:W-:Y:S01]  /*0130*/  IMAD R18, R5, R6, R3 ;  /* 0x0000000605127224 */ /* 0x000fe200078e0203 */
[----:B------:R-:W-:Y:S01]  /*0140*/  SHF.R.U32.HI R8, RZ, 0x4, R8 ;  /* 0x00000004ff087819 */ /* 0x000fe20000011608 */
[----:B------:R-:W1:Y:S01]  /*0150*/  LDC R0, c[0x0][0x398] ;  /* 0x0000e600ff007b82 */ /* 0x000e620000000800 */
[----:B------:R-:W-:Y:S02]  /*0160*/  IMAD R7, R10, 0x10, R7 ;  /* 0x000000100a077824 */ /* 0x000fe400078e0207 */
[----:B------:R-:W-:-:S05]  /*0170*/  IADD3 R19, PT, PT, -R8, RZ, RZ ;  /* 0x000000ff08137210 */ /* 0x000fca0007ffe1ff */
[----:B------:R-:W2:Y:S01]  /*0180*/  LDC.64 R22, c[0x0][0x380] ;  /* 0x0000e000ff167b82 */ /* 0x000ea20000000a00 */
[----:B0-----:R-:W-:Y:S02]  /*0190*/  ULEA UR5, UR6, UR5, 0x18 ;  /* 0x0000000506057291 */ /* 0x001fe4000f8ec0ff */
[----:B------:R-:W-:-:S04]  /*01a0*/  ULEA UR4, UR6, UR4, 0x18 ;  /* 0x0000000406047291 */ /* 0x000fc8000f8ec0ff */
[----:B------:R-:W-:Y:S02]  /*01b0*/  LEA R17, R3, UR5, 0x2 ;  /* 0x0000000503117c11 */ /* 0x000fe4000f8e10ff */
[----:B------:R-:W-:-:S03]  /*01c0*/  LEA R16, R2, UR4, 0x6 ;  /* 0x0000000402107c11 */ /* 0x000fc6000f8e30ff */
[----:B------:R-:W-:Y:S01]  /*01d0*/  IMAD R21, R2, 0x40, R17 ;  /* 0x0000004002157824 */ /* 0x000fe200078e0211 */
[----:B------:R-:W-:-:S07]  /*01e0*/  LEA R20, R3, R16, 0x2 ;  /* 0x0000001003147211 */ /* 0x000fce00078e10ff */
.L_x_1:
[----:B-1----:R-:W-:Y:S01]  /*01f0*/  MOV R6, R0 ;  /* 0x0000000000067202 */ /* 0x002fe20000000f00 */
[----:B------:R-:W-:Y:S01]  /*0200*/  HFMA2 R29, -RZ, RZ, 0, 0 ;  /* 0x00000000ff1d7431 */ /* 0x000fe200000001ff */
[----:B------:R-:W-:Y:S01]  /*0210*/  MOV R24, RZ ;  /* 0x000000ff00187202 */ /* 0x000fe20000000f00 */
[----:B--2---:R-:W-:Y:S01]  /*0220*/  IMAD.WIDE R8, R18, 0x4, R22 ;  /* 0x0000000412087825 */ /* 0x004fe200078e0216 */
[-C--:B------:R-:W-:Y:S02]  /*0230*/  ISETP.GE.AND P0, PT, R2, R6.reuse, PT ;  /* 0x000000060200720c */ /* 0x080fe40003f06270 */
[-C--:B------:R-:W-:Y:S02]  /*0240*/  ISETP.GE.AND P1, PT, R3, R6.reuse, PT ;  /* 0x000000060300720c */ /* 0x080fe40003f26270 */
[-C--:B------:R-:W-:Y:S02]  /*0250*/  ISETP.GE.U32.OR P0, PT, R4, R6.reuse, P0 ;  /* 0x000000060400720c */ /* 0x080fe40000706470 */
[----:B------:R-:W-:-:S11]  /*0260*/  ISETP.GE.U32.OR P1, PT, R5, R6, P1 ;  /* 0x000000060500720c */ /* 0x000fd60000f26470 */
[----:B------:R-:W0:Y:S02]  /*0270*/  @!P0 LDC.64 R10, c[0x0][0x388] ;  /* 0x0000e200ff0a8b82 */ /* 0x000e240000000a00 */
[----:B------:R-:W2:Y:S01]  /*0280*/  @!P1 LDG.E R29, desc[UR8][R8.64] ;  /* 0x00000008081d9981 */ /* 0x000ea2000c1e1900 */
[----:B0-----:R-:W-:-:S05]  /*0290*/  @!P0 IMAD.WIDE.U32 R10, R7, 0x4, R10 ;  /* 0x00000004070a8825 */ /* 0x001fca00078e000a */
[----:B------:R-:W3:Y:S01]  /*02a0*/  @!P0 LDG.E R24, desc[UR8][R10.64] ;  /* 0x000000080a188981 */ /* 0x000ee2000c1e1900 */
[----:B------:R-:W-:-:S05]  /*02b0*/  VIADD R19, R19, 0x1 ;  /* 0x0000000113137836 */ /* 0x000fca0000000000 */
[----:B------:R-:W-:Y:S02]  /*02c0*/  ISETP.NE.AND P0, PT, R19, RZ, PT ;  /* 0x000000ff1300720c */ /* 0x000fe40003f05270 */
[----:B------:R-:W-:Y:S02]  /*02d0*/  IADD3 R18, PT, PT, R18, 0x10, RZ ;  /* 0x0000001012127810 */ /* 0x000fe40007ffe0ff */
[----:B------:R-:W-:Y:S02]  /*02e0*/  IADD3 R2, PT, PT, R2, 0x10, RZ ;  /* 0x0000001002027810 */ /* 0x000fe40007ffe0ff */
[----:B------:R-:W-:Y:S02]  /*02f0*/  IADD3 R3, PT, PT, R3, 0x10, RZ ;  /* 0x0000001003037810 */ /* 0x000fe40007ffe0ff */
[----:B------:R-:W-:Y:S01]  /*0300*/  LEA R7, R6, R7, 0x4 ;  /* 0x0000000706077211 */ /* 0x000fe200078e20ff */
[----:B--2---:R-:W-:Y:S04]  /*0310*/  STS [R20], R29 ;  /* 0x0000001d14007388 */ /* 0x004fe80000000800 */
[----:B---3--:R-:W-:Y:S01]  /*0320*/  STS [R21], R24 ;  /* 0x0000001815007388 */ /* 0x008fe20000000800 */
[----:B------:R-:W-:Y:S06]  /*0330*/  BAR.SYNC.DEFER_BLOCKING 0x0 ;  /* 0x0000000000007b1d */ /* 0x000fec0000010000 */
[----:B------:R-:W-:Y:S04]  /*0340*/  LDS R26, [R17] ;  /* 0x00000000111a7984 */ /* 0x000fe80000000800 */
[----:B------:R-:W0:Y:S04]  /*0350*/  LDS.128 R12, [R16] ;  /* 0x00000000100c7984 */ /* 0x000e280000000c00 */
[----:B------:R-:W1:Y:S04]  /*0360*/  LDS R28, [R17+0x40] ;  /* 0x00004000111c7984 */ /* 0x000e680000000800 */
[----:B------:R-:W2:Y:S04]  /*0370*/  LDS R27, [R17+0x80] ;  /* 0x00008000111b7984 */ /* 0x000ea80000000800 */
[----:B------:R-:W-:Y:S04]  /*0380*/  LDS.128 R8, [R16+0x10] ;  /* 0x0000100010087984 */ /* 0x000fe80000000c00 */
[----:B------:R-:W-:Y:S01]  /*0390*/  LDS R24, [R17+0x140] ;  /* 0x0001400011187984 */ /* 0x000fe20000000800 */
[----:B0-----:R-:W-:-:S03]  /*03a0*/  FFMA R26, R12, R26, R25 ;  /* 0x0000001a0c1a7223 */ /* 0x001fc60000000019 */
[----:B------:R-:W0:Y:S01]  /*03b0*/  LDS R12, [R17+0xc0] ;  /* 0x0000c000110c7984 */ /* 0x000e220000000800 */
[----:B-1----:R-:W-:-:S03]  /*03c0*/  FFMA R26, R28, R13, R26 ;  /* 0x0000000d1c1a7223 */ /* 0x002fc6000000001a */
[----:B------:R-:W1:Y:S04]  /*03d0*/  LDS R13, [R17+0x100] ;  /* 0x00010000110d7984 */ /* 0x000e680000000800 */
[----:B------:R-:W3:Y:S01]  /*03e0*/  LDS R25, [R17+0x180] ;  /* 0x0001800011197984 */ /* 0x000ee20000000800 */
[----:B--2---:R-:W-:-:S04]  /*03f0*/  FFMA R27, R27, R14, R26 ;  /* 0x0000000e1b1b7223 */ /* 0x004fc8000000001a */
[----:B0-----:R-:W-:Y:S02]  /*0400*/  FFMA R15, R12, R15, R27 ;  /* 0x0000000f0c0f7223 */ /* 0x001fe4000000001b */
[----:B------:R-:W-:Y:S02]  /*0410*/  LDS R27, [R17+0x200] ;  /* 0x00020000111b7984 */ /* 0x000fe40000000800 */
[----:B-1----:R-:W-:Y:S02]  /*0420*/  FFMA R13, R8, R13, R15 ;  /* 0x0000000d080d7223 */ /* 0x002fe4000000000f */
[----:B------:R-:W0:Y:S02]  /*0430*/  LDS R8, [R17+0x1c0] ;  /* 0x0001c00011087984 */ /* 0x000e240000000800 */
[----:B------:R-:W-:Y:S02]  /*0440*/  FFMA R26, R24, R9, R13 ;  /* 0x00000009181a7223 */ /* 0x000fe4000000000d */
[----:B------:R-:W1:Y:S04]  /*0450*/  LDS.128 R12, [R16+0x20] ;  /* 0x00002000100c7984 */ /* 0x000e680000000c00 */
[----:B------:R-:W2:Y:S01]  /*0460*/  LDS R24, [R17+0x240] ;  /* 0x0002400011187984 */ /* 0x000ea20000000800 */
[----:B---3--:R-:W-:-:S03]  /*0470*/  FFMA R9, R25, R10, R26 ;  /* 0x0000000a19097223 */ /* 0x008fc6000000001a */
[----:B------:R-:W3:Y:S01]  /*0480*/  LDS R25, [R17+0x280] ;  /* 0x0002800011197984 */ /* 0x000ee20000000800 */
[----:B0-----:R-:W-:-:S04]  /*0490*/  FFMA R9, R8, R11, R9 ;  /* 0x0000000b08097223 */ /* 0x001fc80000000009 */
[----:B-1----:R-:W-:Y:S02]  /*04a0*/  FFMA R9, R12, R27, R9 ;  /* 0x0000001b0c097223 */ /* 0x002fe40000000009 */
[----:B------:R-:W0:Y:S02]  /*04b0*/  LDS R12, [R17+0x2c0] ;  /* 0x0002c000110c7984 */ /* 0x000e240000000800 */
[----:B--2---:R-:W-:Y:S02]  /*04c0*/  FFMA R24, R24, R13, R9 ;  /* 0x0000000d18187223 */ /* 0x004fe40000000009 */
[----:B------:R-:W-:Y:S04]  /*04d0*/  LDS R13, [R17+0x300] ;  /* 0x00030000110d7984 */ /* 0x000fe80000000800 */
[----:B------:R-:W1:Y:S01]  /*04e0*/  LDS.128 R8, [R16+0x30] ;  /* 0x0000300010087984 */ /* 0x000e620000000c00 */
[----:B---3--:R-:W-:-:S03]  /*04f0*/  FFMA R25, R25, R14, R24 ;  /* 0x0000000e19197223 */ /* 0x008fc60000000018 */
[----:B------:R-:W2:Y:S04]  /*0500*/  LDS R27, [R17+0x340] ;  /* 0x00034000111b7984 */ /* 0x000ea80000000800 */
[----:B------:R-:W3:Y:S04]  /*0510*/  LDS R24, [R17+0x380] ;  /* 0x0003800011187984 */ /* 0x000ee80000000800 */
[----:B------:R-:W4:Y:S01]  /*0520*/  LDS R14, [R17+0x3c0] ;  /* 0x0003c000110e7984 */ /* 0x000f220000000800 */
[----:B0-----:R-:W-:-:S04]  /*0530*/  FFMA R15, R12, R15, R25 ;  /* 0x0000000f0c0f7223 */ /* 0x001fc80000000019 */
[----:B-1----:R-:W-:-:S04]  /*0540*/  FFMA R8, R8, R13, R15 ;  /* 0x0000000d08087223 */ /* 0x002fc8000000000f */
[----:B--2---:R-:W-:-:S04]  /*0550*/  FFMA R9, R27, R9, R8 ;  /* 0x000000091b097223 */ /* 0x004fc80000000008 */
[----:B---3--:R-:W-:-:S04]  /*0560*/  FFMA R9, R24, R10, R9 ;  /* 0x0000000a18097223 */ /* 0x008fc80000000009 */
[----:B----4-:R-:W-:Y:S01]  /*0570*/  FFMA R25, R14, R11, R9 ;  /* 0x0000000b0e197223 */ /* 0x010fe20000000009 */
[----:B------:R-:W-:Y:S06]  /*0580*/  BAR.SYNC.DEFER_BLOCKING 0x0 ;  /* 0x0000000000007b1d */ /* 0x000fec0000010000 */
[----:B------:R-:W-:Y:S05]  /*0590*/  @P0 BRA `(.L_x_1) ;  /* 0xfffffffc00140947 */ /* 0x000fea000383ffff */
.L_x_0:
[----:B------:R-:W-:-:S04]  /*05a0*/  VIMNMX R3, PT, PT, R5, R4, !PT ;  /* 0x0000000405037248 */ /* 0x000fc80007fe0100 */
[----:B------:R-:W-:-:S13]  /*05b0*/  ISETP.GE.AND P0, PT, R3, R6, PT ;  /* 0x000000060300720c */ /* 0x000fda0003f06270 */
[----:B------:R-:W-:Y:S05]  /*05c0*/  @P0 EXIT ;  /* 0x000000000000094d */ /* 0x000fea0003800000 */
[----:B------:R-:W0:Y:S01]  /*05d0*/  LDC.64 R2, c[0x0][0x390] ;  /* 0x0000e400ff027b82 */ /* 0x000e220000000a00 */
[----:B------:R-:W-:-:S04]  /*05e0*/  IMAD R5, R5, R6, R4 ;  /* 0x0000000605057224 */ /* 0x000fc800078e0204 */
[----:B0-----:R-:W-:-:S05]  /*05f0*/  IMAD.WIDE.U32 R2, R5, 0x4, R2 ;  /* 0x0000000405027825 */ /* 0x001fca00078e0002 */
[----:B------:R-:W-:Y:S01]  /*0600*/  STG.E desc[UR8][R2.64], R25 ;  /* 0x0000001902007986 */ /* 0x000fe2000c101908 */
[----:B------:R-:W-:Y:S05]  /*0610*/  EXIT ;  /* 0x000000000000794d */ /* 0x000fea0003800000 */
.L_x_2:
[----:B------:R-:W-:-:S00]  /*0620*/  BRA `(.L_x_2) ;  /* 0xfffffffc00fc7947 */ /* 0x000fc0000383ffff */
[----:B------:R-:W-:-:S00]  /*0630*/  NOP ;  /* 0x0000000000007918 */ /* 0x000fc00000000000 */
        /* <DEDUP_REMOVED lines=12> */
.L_x_8:


//--------------------- .text._Z19matrixMultiplyNaivePfS_S_i --------------------------
	.section	.text._Z19matrixMultiplyNaivePfS_S_i,"ax",@progbits
	.align	128
        .global         _Z19matrixMultiplyNaivePfS_S_i
        .type           _Z19matrixMultiplyNaivePfS_S_i,@function
        .size           _Z19matrixMultiplyNaivePfS_S_i,(.L_x_9 - _Z19matrixMultiplyNaivePfS_S_i)
        .other          _Z19matrixMultiplyNaivePfS_S_i,@"STO_CUDA_ENTRY STV_DEFAULT"
_Z19matrixMultiplyNaivePfS_S_i:
.text._Z19matrixMultiplyNaivePfS_S_i:
[----:B------:R-:W-:Y:S01]  /*0000*/  LDC R1, c[0x0][0x37c] ;  /* 0x0000df00ff017b82 */ /* 0x000fe20000000800 */
[----:B------:R-:W0:Y:S07]  /*0010*/  S2R R0, SR_TID.Y ;  /* 0x0000000000007919 */ /* 0x000e2e0000002200 */
[----:B------:R-:W0:Y:S01]  /*0020*/  S2UR UR4, SR_CTAID.Y ;  /* 0x00000000000479c3 */ /* 0x000e220000002600 */
[----:B------:R-:W1:Y:S01]  /*0030*/  LDCU UR20, c[0x0][0x398] ;  /* 0x00007300ff1477ac */ /* 0x000e620008000800 */
[----:B------:R-:W2:Y:S06]  /*0040*/  S2R R3, SR_TID.X ;  /* 0x0000000000037919 */ /* 0x000eac0000002100 */
[----:B------:R-:W0:Y:S08]  /*0050*/  LDC R13, c[0x0][0x364] ;  /* 0x0000d900ff0d7b82 */ /* 0x000e300000000800 */
[----:B------:R-:W2:Y:S08]  /*0060*/  S2UR UR5, SR_CTAID.X ;  /* 0x00000000000579c3 */ /* 0x000eb00000002500 */
[----:B------:R-:W2:Y:S01]  /*0070*/  LDC R2, c[0x0][0x360] ;  /* 0x0000d800ff027b82 */ /* 0x000ea20000000800 */
[----:B0-----:R-:W-:-:S02]  /*0080*/  IMAD R13, R13, UR4, R0 ;  /* 0x000000040d0d7c24 */ /* 0x001fc4000f8e0200 */
[----:B--2---:R-:W-:-:S05]  /*0090*/  IMAD R0, R2, UR5, R3 ;  /* 0x0000000502007c24 */ /* 0x004fca000f8e0203 */
[----:B------:R-:W-:-:S04]  /*00a0*/  VIMNMX R2, PT, PT, R13, R0, !PT ;  /* 0x000000000d027248 */ /* 0x000fc80007fe0100 */
[----:B-1----:R-:W-:-:S13]  /*00b0*/  ISETP.GE.AND P0, PT, R2, UR20, PT ;  /* 0x0000001402007c0c */ /* 0x002fda000bf06270 */
[----:B------:R-:W-:Y:S05]  /*00c0*/  @P0 EXIT ;  /* 0x000000000000094d */ /* 0x000fea0003800000 */
[----:B------:R-:W-:Y:S01]  /*00d0*/  UISETP.GE.U32.AND UP0, UPT, UR20, 0x8, UPT ;  /* 0x000000081400788c */ /* 0x000fe2000bf06070 */
[----:B------:R-:W-:Y:S02]  /*00e0*/  HFMA2 R12, -RZ, RZ, 0, 0 ;  /* 0x00000000ff0c7431 */ /* 0x000fe400000001ff */
[----:B------:R-:W-:Y:S01]  /*00f0*/  IMAD R13, R13, UR20, RZ ;  /* 0x000000140d0d7c24 */ /* 0x000fe2000f8e02ff */
[----:B------:R-:W-:Y:S01]  /*0100*/  UMOV UR4, URZ ;  /* 0x000000ff00047c82 */ /* 0x000fe20008000000 */
[----:B------:R-:W0:Y:S04]  /*0110*/  LDCU.64 UR18, c[0x0][0x358] ;  /* 0x00006b00ff1277ac */ /* 0x000e280008000a00 */
[----:B------:R-:W-:Y:S05]  /*0120*/  BRA.U !UP0, `(.L_x_3) ;  /* 0x0000000508047547 */ /* 0x000fea000b800000 */
[----:B------:R-:W1:Y:S01]  /*0130*/  LDCU.128 UR24, c[0x0][0x380] ;  /* 0x00007000ff1877ac */ /* 0x000e620008000c00 */
[----:B------:R-:W-:Y:S02]  /*0140*/  MOV R12, RZ ;  /* 0x000000ff000c7202 */ /* 0x000fe40000000f00 */
[----:B------:R-:W-:Y:S01]  /*0150*/  MOV R14, R0 ;  /* 0x00000000000e7202 */ /* 0x000fe20000000f00 */
[----:B------:R-:W-:-:S04]  /*0160*/  ULOP3.LUT UR4, UR20, 0x7ffffff8, URZ, 0xc0, !UPT ;  /* 0x7ffffff814047892 */ /* 0x000fc8000f8ec0ff */
[----:B------:R-:W-:Y:S01]  /*0170*/  UIADD3 UR5, UPT, UPT, -UR4, URZ, URZ ;  /* 0x000000ff04057290 */ /* 0x000fe2000fffe1ff */
[----:B-1----:R-:W-:Y:S01]  /*0180*/  MOV R2, UR24 ;  /* 0x0000001800027c02 */ /* 0x002fe20008000f00 */
[----:B------:R-:W-:Y:S01]  /*0190*/  UIMAD.WIDE UR6, UR20, 0x8, UR26 ;  /* 0x00000008140678a5 */ /* 0x000fe2000f8e021a */
[----:B------:R-:W-:Y:S01]  /*01a0*/  MOV R3, UR25 ;  /* 0x0000001900037c02 */ /* 0x000fe20008000f00 */
[----:B------:R-:W-:Y:S02]  /*01b0*/  UIMAD.WIDE UR8, UR20, 0xc, UR26 ;  /* 0x0000000c140878a5 */ /* 0x000fe4000f8e021a */
[----:B------:R-:W-:Y:S01]  /*01c0*/  UIMAD.WIDE UR10, UR20, 0x10, UR26 ;  /* 0x00000010140a78a5 */ /* 0x000fe2000f8e021a */
[----:B------:R-:W-:Y:S01]  /*01d0*/  IMAD.WIDE.U32 R2, R13, 0x4, R2 ;  /* 0x000000040d027825 */ /* 0x000fe200078e0002 */
[----:B------:R-:W-:Y:S02]  /*01e0*/  UIMAD.WIDE UR12, UR20, 0x14, UR26 ;  /* 0x00000014140c78a5 */ /* 0x000fe4000f8e021a */
[----:B------:R-:W-:Y:S01]  /*01f0*/  UIMAD.WIDE UR14, UR20, 0x18, UR26 ;  /* 0x00000018140e78a5 */ /* 0x000fe2000f8e021a */
[----:B------:R-:W-:Y:S01]  /*0200*/  IADD3 R2, P0, PT, R2, 0x10, RZ ;  /* 0x0000001002027810 */ /* 0x000fe20007f1e0ff */
[----:B------:R-:W-:-:S03]  /*0210*/  UIMAD.WIDE UR16, UR20, 0x1c, UR26 ;  /* 0x0000001c141078a5 */ /* 0x000fc6000f8e021a */
[----:B------:R-:W-:-:S09]  /*0220*/  IADD3.X R3, PT, PT, RZ, R3, RZ, P0, !PT ;  /* 0x00000003ff037210 */ /* 0x000fd200007fe4ff */
.L_x_4:
[----:B------:R-:W-:Y:S01]  /*0230*/  UIMAD.WIDE UR22, UR20, 0x4, UR26 ;  /* 0x00000004141678a5 */ /* 0x000fe2000f8e021a */
[----:B------:R-:W-:Y:S02]  /*0240*/  IMAD.MOV.U32 R23, RZ, RZ, 0x4 ;  /* 0x00000004ff177424 */ /* 0x000fe400078e00ff */
[----:B------:R-:W-:Y:S01]  /*0250*/  HFMA2 R11, -RZ, RZ, 0, 2.384185791015625e-07 ;  /* 0x00000004ff0b7431 */ /* 0x000fe200000001ff */
[----:B------:R-:W-:Y:S01]  /*0260*/  MOV R25, 0x4 ;  /* 0x0000000400197802 */ /* 0x000fe20000000f00 */
[----:B0-----:R-:W2:Y:S01]  /*0270*/  LDG.E R21, desc[UR18][R2.64+-0x10] ;  /* 0xfffff01202157981 */ /* 0x001ea2000c1e1900 */
[C---:B------:R-:W-:Y:S01]  /*0280*/  IMAD.WIDE R22, R14.reuse, R23, UR26 ;  /* 0x0000001a0e167e25 */ /* 0x040fe2000f8e0217 */
[----:B------:R-:W-:Y:S02]  /*0290*/  MOV R8, UR22 ;  /* 0x0000001600087c02 */ /* 0x000fe40008000f00 */
[----:B------:R-:W-:Y:S01]  /*02a0*/  MOV R9, UR23 ;  /* 0x0000001700097c02 */ /* 0x000fe20008000f00 */
[----:B------:R-:W3:Y:S02]  /*02b0*/  LDG.E R19, desc[UR18][R2.64+-0xc] ;  /* 0xfffff41202137981 */ /* 0x000ee4000c1e1900 */
[----:B------:R-:W-:-:S02]  /*02c0*/  IMAD.WIDE R8, R14, 0x4, R8 ;  /* 0x000000040e087825 */ /* 0x000fc400078e0208 */
[----:B------:R-:W2:Y:S01]  /*02d0*/  LDG.E R22, desc[UR18][R22.64] ;  /* 0x0000001216167981 */ /* 0x000ea2000c1e1900 */
[----:B------:R-:W-:Y:S01]  /*02e0*/  MOV R5, 0x4 ;  /* 0x0000000400057802 */ /* 0x000fe20000000f00 */
[C---:B------:R-:W-:Y:S02]  /*02f0*/  IMAD.WIDE R24, R14.reuse, R25, UR6 ;  /* 0x000000060e187e25 */ /* 0x040fe4000f8e0219 */
[----:B------:R0:W3:Y:S02]  /*0300*/  LDG.E R20, desc[UR18][R8.64] ;  /* 0x0000001208147981 */ /* 0x0000e4000c1e1900 */
[----:B------:R-:W-:Y:S02]  /*0310*/  IMAD.WIDE R10, R14, R11, UR8 ;  /* 0x000000080e0a7e25 */ /* 0x000fe4000f8e020b */
[----:B------:R-:W4:Y:S04]  /*0320*/  LDG.E R18, desc[UR18][R24.64] ;  /* 0x0000001218127981 */ /* 0x000f28000c1e1900 */
[----:B------:R-:W4:Y:S01]  /*0330*/  LDG.E R17, desc[UR18][R2.64+-0x8] ;  /* 0xfffff81202117981 */ /* 0x000f22000c1e1900 */
[----:B0-----:R-:W-:-:S02]  /*0340*/  HFMA2 R9, -RZ, RZ, 0, 2.384185791015625e-07 ;  /* 0x00000004ff097431 */ /* 0x001fc400000001ff */
[----:B------:R-:W-:Y:S01]  /*0350*/  IMAD.MOV.U32 R7, RZ, RZ, 0x4 ;  /* 0x00000004ff077424 */ /* 0x000fe200078e00ff */
[----:B------:R0:W5:Y:S01]  /*0360*/  LDG.E R16, desc[UR18][R10.64] ;  /* 0x000000120a107981 */ /* 0x000162000c1e1900 */
[----:B------:R-:W-:-:S03]  /*0370*/  IMAD.WIDE R4, R14, R5, UR10 ;  /* 0x0000000a0e047e25 */ /* 0x000fc6000f8e0205 */
[----:B------:R-:W5:Y:S01]  /*0380*/  LDG.E R15, desc[UR18][R2.64+-0x4] ;  /* 0xfffffc12020f7981 */ /* 0x000f62000c1e1900 */
[C---:B------:R-:W-:Y:S01]  /*0390*/  IMAD.WIDE R6, R14.reuse, R7, UR12 ;  /* 0x0000000c0e067e25 */ /* 0x040fe2000f8e0207 */
[----:B------:R-:W-:Y:S02]  /*03a0*/  MOV R27, 0x4 ;  /* 0x00000004001b7802 */ /* 0x000fe40000000f00 */
[----:B------:R1:W5:Y:S01]  /*03b0*/  LDG.E R4, desc[UR18][R4.64] ;  /* 0x0000001204047981 */ /* 0x000362000c1e1900 */
[----:B------:R-:W-:-:S03]  /*03c0*/  IMAD.WIDE R8, R14, R9, UR14 ;  /* 0x0000000e0e087e25 */ /* 0x000fc6000f8e0209 */
[----:B------:R-:W5:Y:S01]  /*03d0*/  LDG.E R23, desc[UR18][R2.64] ;  /* 0x0000001202177981 */ /* 0x000f62000c1e1900 */
[----:B0-----:R-:W-:-:S03]  /*03e0*/  IMAD.WIDE R10, R14, R27, UR16 ;  /* 0x000000100e0a7e25 */ /* 0x001fc6000f8e021b */
[----:B------:R-:W5:Y:S04]  /*03f0*/  LDG.E R7, desc[UR18][R6.64] ;  /* 0x0000001206077981 */ /* 0x000f68000c1e1900 */
[----:B------:R-:W5:Y:S04]  /*0400*/  LDG.E R24, desc[UR18][R2.64+0x4] ;  /* 0x0000041202187981 */ /* 0x000f68000c1e1900 */
[----:B------:R-:W5:Y:S04]  /*0410*/  LDG.E R8, desc[UR18][R8.64] ;  /* 0x0000001208087981 */ /* 0x000f68000c1e1900 */
[----:B------:R-:W5:Y:S04]  /*0420*/  LDG.E R25, desc[UR18][R2.64+0x8] ;  /* 0x0000081202197981 */ /* 0x000f68000c1e1900 */
[----:B------:R-:W5:Y:S04]  /*0430*/  LDG.E R10, desc[UR18][R10.64] ;  /* 0x000000120a0a7981 */ /* 0x000f68000c1e1900 */
[----:B------:R0:W5:Y:S01]  /*0440*/  LDG.E R27, desc[UR18][R2.64+0xc] ;  /* 0x00000c12021b7981 */ /* 0x000162000c1e1900 */
[----:B------:R-:W-:-:S04]  /*0450*/  UIADD3 UR5, UPT, UPT, UR5, 0x8, URZ ;  /* 0x0000000805057890 */ /* 0x000fc8000fffe0ff */
[----:B------:R-:W-:Y:S01]  /*0460*/  UISETP.NE.AND UP0, UPT, UR5, URZ, UPT ;  /* 0x000000ff0500728c */ /* 0x000fe2000bf05270 */
[----:B-1----:R-:W-:Y:S02]  /*0470*/  MOV R5, UR20 ;  /* 0x0000001400057c02 */ /* 0x002fe40008000f00 */
[----:B0-----:R-:W-:Y:S02]  /*0480*/  IADD3 R2, P0, PT, R2, 0x20, RZ ;  /* 0x0000002002027810 */ /* 0x001fe40007f1e0ff */
[----:B------:R-:W-:Y:S02]  /*0490*/  LEA R14, R5, R14, 0x3 ;  /* 0x0000000e050e7211 */ /* 0x000fe400078e18ff */
[----:B------:R-:W-:Y:S01]  /*04a0*/  IADD3.X R3, PT, PT, RZ, R3, RZ, P0, !PT ;  /* 0x00000003ff037210 */ /* 0x000fe200007fe4ff */
[----:B--2---:R-:W-:-:S04]  /*04b0*/  FFMA R22, R21, R22, R12 ;  /* 0x0000001615167223 */ /* 0x004fc8000000000c */
[----:B---3--:R-:W-:-:S04]  /*04c0*/  FFMA R20, R19, R20, R22 ;  /* 0x0000001413147223 */ /* 0x008fc80000000016 */
[----:B----4-:R-:W-:-:S04]  /*04d0*/  FFMA R18, R17, R18, R20 ;  /* 0x0000001211127223 */ /* 0x010fc80000000014 */
[----:B-----5:R-:W-:-:S04]  /*04e0*/  FFMA R16, R15, R16, R18 ;  /* 0x000000100f107223 */ /* 0x020fc80000000012 */
[----:B------:R-:W-:-:S04]  /*04f0*/  FFMA R23, R23, R4, R16 ;  /* 0x0000000417177223 */ /* 0x000fc80000000010 */
[----:B------:R-:W-:-:S04]  /*0500*/  FFMA R24, R24, R7, R23 ;  /* 0x0000000718187223 */ /* 0x000fc80000000017 */
[----:B------:R-:W-:-:S04]  /*0510*/  FFMA R8, R25, R8, R24 ;  /* 0x0000000819087223 */ /* 0x000fc80000000018 */
[----:B------:R-:W-:Y:S01]  /*0520*/  FFMA R12, R27, R10, R8 ;  /* 0x0000000a1b0c7223 */ /* 0x000fe20000000008 */
[----:B------:R-:W-:Y:S06]  /*0530*/  BRA.U UP0, `(.L_x_4) ;  /* 0xfffffffd003c7547 */ /* 0x000fec000b83ffff */
.L_x_3:
[----:B------:R-:W-:-:S04]  /*0540*/  ULOP3.LUT UR6, UR20, 0x7, URZ, 0xc0, !UPT ;  /* 0x0000000714067892 */ /* 0x000fc8000f8ec0ff */
[----:B------:R-:W-:-:S09]  /*0550*/  UISETP.NE.AND UP0, UPT, UR6, URZ, UPT ;  /* 0x000000ff0600728c */ /* 0x000fd2000bf05270 */
[----:B------:R-:W-:Y:S05]  /*0560*/  BRA.U !UP0, `(.L_x_5) ;  /* 0x0000000508387547 */ /* 0x000fea000b800000 */
[----:B------:R-:W-:Y:S02]  /*0570*/  UISETP.GE.U32.AND UP0, UPT, UR6, 0x4, UPT ;  /* 0x000000040600788c */ /* 0x000fe4000bf06070 */
[----:B------:R-:W-:-:S04]  /*0580*/  ULOP3.LUT UR5, UR20, 0x3, URZ, 0xc0, !UPT ;  /* 0x0000000314057892 */ /* 0x000fc8000f8ec0ff */
[----:B------:R-:W-:-:S03]  /*0590*/  UISETP.NE.AND UP1, UPT, UR5, URZ, UPT ;  /* 0x000000ff0500728c */ /* 0x000fc6000bf25270 */
[----:B------:R-:W-:Y:S08]  /*05a0*/  BRA.U !UP0, `(.L_x_6) ;  /* 0x00000001087c7547 */ /* 0x000ff0000b800000 */
[----:B------:R-:W1:Y:S01]  /*05b0*/  LDC.64 R6, c[0x0][0x388] ;  /* 0x0000e200ff067b82 */ /* 0x000e620000000a00 */
[----:B------:R-:W2:Y:S01]  /*05c0*/  LDCU.64 UR6, c[0x0][0x380] ;  /* 0x00007000ff0677ac */ /* 0x000ea20008000a00 */
[----:B------:R-:W-:Y:S01]  /*05d0*/  IMAD.U32 R9, RZ, RZ, UR4 ;  /* 0x00000004ff097e24 */ /* 0x000fe2000f8e00ff */
[C---:B------:R-:W-:Y:S02]  /*05e0*/  IADD3 R3, PT, PT, R13.reuse, UR4, RZ ;  /* 0x000000040d037c10 */ /* 0x040fe4000fffe0ff */
[----:B------:R-:W-:Y:S01]  /*05f0*/  IADD3 R10, P0, PT, R13, UR4, RZ ;  /* 0x000000040d0a7c10 */ /* 0x000fe2000ff1e0ff */
[----:B------:R-:W-:Y:S01]  /*0600*/  IMAD R9, R9, UR20, R0 ;  /* 0x0000001409097c24 */ /* 0x000fe2000f8e0200 */
[----:B------:R-:W-:Y:S01]  /*0610*/  MOV R11, UR20 ;  /* 0x00000014000b7c02 */ /* 0x000fe20008000f00 */
[----:B------:R-:W3:Y:S01]  /*0620*/  LDC.64 R4, c[0x0][0x380] ;  /* 0x0000e000ff047b82 */ /* 0x000ee20000000a00 */
[----:B------:R-:W-:Y:S01]  /*0630*/  MOV R15, UR20 ;  /* 0x00000014000f7c02 */ /* 0x000fe20008000f00 */
[----:B-1----:R-:W-:Y:S01]  /*0640*/  IMAD.WIDE R6, R9, 0x4, R6 ;  /* 0x0000000409067825 */ /* 0x002fe200078e0206 */
[----:B------:R-:W-:-:S05]  /*0650*/  MOV R9, UR20 ;  /* 0x0000001400097c02 */ /* 0x000fca0008000f00 */
[----:B------:R-:W-:Y:S02]  /*0660*/  IMAD.WIDE R8, R9, 0x4, R6 ;  /* 0x0000000409087825 */ /* 0x000fe400078e0206 */
[----:B0-----:R-:W4:Y:S02]  /*0670*/  LDG.E R6, desc[UR18][R6.64] ;  /* 0x0000001206067981 */ /* 0x001f24000c1e1900 */
[----:B---3--:R-:W-:Y:S01]  /*0680*/  IMAD.WIDE.U32 R4, R3, 0x4, R4 ;  /* 0x0000000403047825 */ /* 0x008fe200078e0004 */
[----:B------:R-:W-:Y:S01]  /*0690*/  IADD3.X R3, PT, PT, RZ, RZ, RZ, P0, !PT ;  /* 0x000000ffff037210 */ /* 0x000fe200007fe4ff */
[----:B------:R-:W3:Y:S01]  /*06a0*/  LDG.E R17, desc[UR18][R8.64] ;  /* 0x0000001208117981 */ /* 0x000ee2000c1e1900 */
[----:B--2---:R-:W-:-:S03]  /*06b0*/  LEA R2, P0, R10, UR6, 0x2 ;  /* 0x000000060a027c11 */ /* 0x004fc6000f8010ff */
[----:B------:R-:W4:Y:S01]  /*06c0*/  LDG.E R5, desc[UR18][R4.64] ;  /* 0x0000001204057981 */ /* 0x000f22000c1e1900 */
[----:B------:R-:W-:Y:S01]  /*06d0*/  LEA.HI.X R3, R10, UR7, R3, 0x2, P0 ;  /* 0x000000070a037c11 */ /* 0x000fe200080f1403 */
[----:B------:R-:W-:-:S04]  /*06e0*/  IMAD.WIDE R10, R11, 0x4, R8 ;  /* 0x000000040b0a7825 */ /* 0x000fc800078e0208 */
[----:B------:R-:W3:Y:S01]  /*06f0*/  LDG.E R16, desc[UR18][R2.64+0x4] ;  /* 0x0000041202107981 */ /* 0x000ee2000c1e1900 */
[----:B------:R-:W-:-:S03]  /*0700*/  IMAD.WIDE R14, R15, 0x4, R10 ;  /* 0x000000040f0e7825 */ /* 0x000fc600078e020a */
[----:B------:R-:W2:Y:S04]  /*0710*/  LDG.E R19, desc[UR18][R10.64] ;  /* 0x000000120a137981 */ /* 0x000ea8000c1e1900 */
[----:B------:R-:W2:Y:S04]  /*0720*/  LDG.E R18, desc[UR18][R2.64+0x8] ;  /* 0x0000081202127981 */ /* 0x000ea8000c1e1900 */
[----:B------:R-:W5:Y:S04]  /*0730*/  LDG.E R20, desc[UR18][R2.64+0xc] ;  /* 0x00000c1202147981 */ /* 0x000f68000c1e1900 */
[----:B------:R-:W5:Y:S01]  /*0740*/  LDG.E R14, desc[UR18][R14.64] ;  /* 0x000000120e0e7981 */ /* 0x000f62000c1e1900 */
[----:B------:R-:W-:Y:S01]  /*0750*/  UIADD3 UR4, UPT, UPT, UR4, 0x4, URZ ;  /* 0x0000000404047890 */ /* 0x000fe2000fffe0ff */
[----:B----4-:R-:W-:-:S04]  /*0760*/  FFMA R5, R5, R6, R12 ;  /* 0x0000000605057223 */ /* 0x010fc8000000000c */
[----:B---3--:R-:W-:-:S04]  /*0770*/  FFMA R5, R16, R17, R5 ;  /* 0x0000001110057223 */ /* 0x008fc80000000005 */
[----:B--2---:R-:W-:-:S04]  /*0780*/  FFMA R5, R18, R19, R5 ;  /* 0x0000001312057223 */ /* 0x004fc80000000005 */
[----:B-----5:R-:W-:-:S07]  /*0790*/  FFMA R12, R20, R14, R5 ;  /* 0x0000000e140c7223 */ /* 0x020fce0000000005 */
.L_x_6:
[----:B------:R-:W-:Y:S05]  /*07a0*/  BRA.U !UP1, `(.L_x_5) ;  /* 0x0000000109a87547 */ /* 0x000fea000b800000 */
[----:B------:R-:W-:Y:S01]  /*07b0*/  UISETP.NE.AND UP0, UPT, UR5, 0x1, UPT ;  /* 0x000000010500788c */ /* 0x000fe2000bf05270 */
[----:B------:R-:W-:Y:S01]  /*07c0*/  MOV R7, UR4 ;  /* 0x0000000400077c02 */ /* 0x000fe20008000f00 */
[----:B------:R-:W-:Y:S02]  /*07d0*/  ULOP3.LUT UR5, UR20, 0x1, URZ, 0xc0, !UPT ;  /* 0x0000000114057892 */ /* 0x000fe4000f8ec0ff */
[----:B------:R-:W-:Y:S02]  /*07e0*/  MOV R15, UR20 ;  /* 0x00000014000f7c02 */ /* 0x000fe40008000f00 */
[----:B------:R-:W-:Y:S01]  /*07f0*/  UISETP.NE.U32.AND UP1, UPT, UR5, 0x1, UPT ;  /* 0x000000010500788c */ /* 0x000fe2000bf25070 */
[----:B------:R-:W-:-:S04]  /*0800*/  PLOP3.LUT P1, PT, PT, PT, UP0, 0x80, 0x8 ;  /* 0x000000000008781c */ /* 0x000fc80003f2f008 */
[----:B------:R-:W1:Y:S01]  /*0810*/  @UP0 LDCU.128 UR8, c[0x0][0x380] ;  /* 0x00007000ff0807ac */ /* 0x000e620008000c00 */
[----:B------:R-:W-:Y:S01]  /*0820*/  PLOP3.LUT P0, PT, PT, PT, UP1, 0x80, 0x8 ;  /* 0x000000000008781c */ /* 0x000fe20003f0f018 */
[----:B------:R-:W2:Y:S04]  /*0830*/  @UP0 LDCU.64 UR6, c[0x0][0x380] ;  /* 0x00007000ff0607ac */ /* 0x000ea80008000a00 */
[----:B------:R-:W3:Y:S03]  /*0840*/  @!UP1 LDCU.128 UR12, c[0x0][0x380] ;  /* 0x00007000ff0c97ac */ /* 0x000ee60008000c00 */
[C---:B------:R-:W-:Y:S02]  /*0850*/  @P1 IADD3 R3, PT, PT, R13.reuse, UR4, RZ ;  /* 0x000000040d031c10 */ /* 0x040fe4000fffe0ff */
[----:B------:R-:W-:Y:S01]  /*0860*/  @P1 IADD3 R6, P2, PT, R13, UR4, RZ ;  /* 0x000000040d061c10 */ /* 0x000fe2000ff5e0ff */
[----:B------:R-:W-:Y:S01]  /*0870*/  @UP0 UIADD3 UR4, UPT, UPT, UR4, 0x2, URZ ;  /* 0x0000000204040890 */ /* 0x000fe2000fffe0ff */
[----:B-1----:R-:W-:Y:S01]  /*0880*/  MOV R11, UR9 ;  /* 0x00000009000b7c02 */ /* 0x002fe20008000f00 */
[----:B------:R-:W-:Y:S01]  /*0890*/  IMAD.U32 R10, RZ, RZ, UR8 ;  /* 0x00000008ff0a7e24 */ /* 0x000fe2000f8e00ff */
[----:B------:R-:W-:-:S02]  /*08a0*/  MOV R4, UR10 ;  /* 0x0000000a00047c02 */ /* 0x000fc40008000f00 */
[----:B------:R-:W-:Y:S01]  /*08b0*/  MOV R5, UR11 ;  /* 0x0000000b00057c02 */ /* 0x000fe20008000f00 */
[----:B------:R-:W-:-:S04]  /*08c0*/  @P1 IMAD.WIDE.U32 R10, R3, 0x4, R10 ;  /* 0x00000004030a1825 */ /* 0x000fc800078e000a */
[----:B------:R-:W-:Y:S01]  /*08d0*/  @P1 IMAD R3, R7, UR20, R0 ;  /* 0x0000001407031c24 */ /* 0x000fe2000f8e0200 */
[----:B------:R-:W-:Y:S01]  /*08e0*/  @P1 IADD3.X R7, PT, PT, RZ, RZ, RZ, P2, !PT ;  /* 0x000000ffff071210 */ /* 0x000fe200017fe4ff */
[----:B------:R-:W-:Y:S01]  /*08f0*/  IMAD.U32 R19, RZ, RZ, UR4 ;  /* 0x00000004ff137e24 */ /* 0x000fe2000f8e00ff */
[C---:B--2---:R-:W-:Y:S01]  /*0900*/  @P1 LEA R2, P2, R6.reuse, UR6, 0x2 ;  /* 0x0000000606021c11 */ /* 0x044fe2000f8410ff */
[----:B------:R-:W-:Y:S01]  /*0910*/  @P1 IMAD.WIDE R4, R3, 0x4, R4 ;  /* 0x0000000403041825 */ /* 0x000fe200078e0204 */
[----:B------:R-:W-:Y:S01]  /*0920*/  @!P0 IADD3 R17, PT, PT, R13, UR4, RZ ;  /* 0x000000040d118c10 */ /* 0x000fe2000fffe0ff */
[----:B0-----:R-:W2:Y:S01]  /*0930*/  @P1 LDG.E R11, desc[UR18][R10.64] ;  /* 0x000000120a0b1981 */ /* 0x001ea2000c1e1900 */
[----:B------:R-:W-:Y:S01]  /*0940*/  @P1 LEA.HI.X R3, R6, UR7, R7, 0x2, P2 ;  /* 0x0000000706031c11 */ /* 0x000fe200090f1407 */
[----:B------:R-:W-:Y:S01]  /*0950*/  @!P0 IMAD R19, R19, UR20, R0 ;  /* 0x0000001413138c24 */ /* 0x000fe2000f8e0200 */
[----:B---3--:R-:W-:Y:S01]  /*0960*/  MOV R6, UR12 ;  /* 0x0000000c00067c02 */ /* 0x008fe20008000f00 */
[----:B------:R-:W-:Y:S01]  /*0970*/  @P1 IMAD.WIDE R14, R15, 0x4, R4 ;  /* 0x000000040f0e1825 */ /* 0x000fe200078e0204 */
[----:B------:R-:W-:Y:S01]  /*0980*/  MOV R7, UR13 ;  /* 0x0000000d00077c02 */ /* 0x000fe20008000f00 */
[----:B------:R-:W2:Y:S01]  /*0990*/  @P1 LDG.E R4, desc[UR18][R4.64] ;  /* 0x0000001204041981 */ /* 0x000ea2000c1e1900 */
[----:B------:R-:W-:-:S02]  /*09a0*/  MOV R8, UR14 ;  /* 0x0000000e00087c02 */ /* 0x000fc40008000f00 */
[----:B------:R-:W-:Y:S01]  /*09b0*/  MOV R9, UR15 ;  /* 0x0000000f00097c02 */ /* 0x000fe20008000f00 */
[----:B------:R-:W-:Y:S01]  /*09c0*/  @!P0 IMAD.WIDE.U32 R6, R17, 0x4, R6 ;  /* 0x0000000411068825 */ /* 0x000fe200078e0006 */
[----:B------:R-:W3:Y:S03]  /*09d0*/  @P1 LDG.E R14, desc[UR18][R14.64] ;  /* 0x000000120e0e1981 */ /* 0x000ee6000c1e1900 */
[----:B------:R-:W-:Y:S01]  /*09e0*/  @!P0 IMAD.WIDE R8, R19, 0x4, R8 ;  /* 0x0000000413088825 */ /* 0x000fe200078e0208 */
[----:B------:R-:W3:Y:S04]  /*09f0*/  @P1 LDG.E R2, desc[UR18][R2.64+0x4] ;  /* 0x0000041202021981 */ /* 0x000ee8000c1e1900 */
[----:B------:R-:W4:Y:S04]  /*0a00*/  @!P0 LDG.E R7, desc[UR18][R6.64] ;  /* 0x0000001206078981 */ /* 0x000f28000c1e1900 */
[----:B------:R-:W4:Y:S01]  /*0a10*/  @!P0 LDG.E R8, desc[UR18][R8.64] ;  /* 0x0000001208088981 */ /* 0x000f22000c1e1900 */
[----:B--2---:R-:W-:-:S04]  /*0a20*/  @P1 FFMA R11, R11, R4, R12 ;  /* 0x000000040b0b1223 */ /* 0x004fc8000000000c */
[----:B---3--:R-:W-:-:S04]  /*0a30*/  @P1 FFMA R12, R2, R14, R11 ;  /* 0x0000000e020c1223 */ /* 0x008fc8000000000b */
[----:B----4-:R-:W-:-:S07]  /*0a40*/  @!P0 FFMA R12, R7, R8, R12 ;  /* 0x00000008070c8223 */ /* 0x010fce000000000c */
.L_x_5:
[----:B------:R-:W1:Y:S01]  /*0a50*/  LDC.64 R2, c[0x0][0x390] ;  /* 0x0000e400ff027b82 */ /* 0x000e620000000a00 */
[----:B------:R-:W-:-:S05]  /*0a60*/  IADD3 R13, PT, PT, R0, R13, RZ ;  /* 0x0000000d000d7210 */ /* 0x000fca0007ffe0ff */
[----:B-1----:R-:W-:-:S05]  /*0a70*/  IMAD.WIDE R2, R13, 0x4, R2 ;  /* 0x000000040d027825 */ /* 0x002fca00078e0202 */
[----:B0-----:R-:W-:Y:S01]  /*0a80*/  STG.E desc[UR18][R2.64], R12 ;  /* 0x0000000c02007986 */ /* 0x001fe2000c101912 */
[----:B------:R-:W-:Y:S05]  /*0a90*/  EXIT ;  /* 0x000000000000794d */ /* 0x000fea0003800000 */
.L_x_7:
        /* <DEDUP_REMOVED lines=14> */
.L_x_9:


//--------------------- .nv.shared._Z19matrixMultiplyTiledPfS_S_i --------------------------
	.section	.nv.shared._Z19matrixMultiplyTiledPfS_S_i,"aw",@nobits
	.sectionflags	@""
	.align	4
.nv.shared._Z19matrixMultiplyTiledPfS_S_i:
	.zero		3072


//--------------------- .nv.shared.reserved.0     --------------------------
	.section	.nv.shared.reserved.0,"aw",@nobits
	.weak		__nv_reservedSMEM_offset_0_alias
	.size		__nv_reservedSMEM_offset_0_alias, 0, 64
	.other		__nv_reservedSMEM_offset_0_alias,@"STO_CUDA_RESERVED_SHARED STV_DEFAULT"
__nv_reservedSMEM_offset_0_alias:
	.zero		0
	.zero		64


//--------------------- .nv.constant0._Z19matrixMultiplyTiledPfS_S_i --------------------------
	.section	.nv.constant0._Z19matrixMultiplyTiledPfS_S_i,"a",@progbits
	.sectionflags	@""
	.align	4
.nv.constant0._Z19matrixMultiplyTiledPfS_S_i:
	.zero		924


//--------------------- .nv.constant0._Z19matrixMultiplyNaivePfS_S_i --------------------------
	.section	.nv.constant0._Z19matrixMultiplyNaivePfS_S_i,"a",@progbits
	.sectionflags	@""
	.align	4
.nv.constant0._Z19matrixMultiplyNaivePfS_S_i:
	.zero		924


//--------------------- SYMBOLS --------------------------

	.type		.nv.reservedSmem.offset0,@object
	.size		.nv.reservedSmem.offset0,0x4
	.type		.nv.reservedSmem.cap,@object
	.size		.nv.reservedSmem.cap,0x4
